	.headerflags	@"EF_CUDA_TEXMODE_UNIFIED EF_CUDA_64BIT_ADDRESS EF_CUDA_ACCELERATORS EF_CUDA_SM90 EF_CUDA_VIRTUAL_SM(EF_CUDA_SM90)"
	.elftype	@"ET_EXEC"


//--------------------- .nv.info                  --------------------------
	.section	.nv.info,"",@"SHT_CUDA_INFO"
	.align	4


	//----- nvinfo : EIATTR_REGCOUNT
	.align		4
        /*0000*/ 	.byte	0x04, 0x2f
        /*0002*/ 	.short	(.L_3 - .L_2)
	.align		4
.L_2:
        /*0004*/ 	.word	index@(triton_poi_fused__native_batch_norm_legit_no_training_add_relu_36)
        /*0008*/ 	.word	0x0000001c


	//----- nvinfo : EIATTR_MIN_STACK_SIZE
	.align		4
.L_3:
        /*000c*/ 	.byte	0x04, 0x12
        /*000e*/ 	.short	(.L_5 - .L_4)
	.align		4
.L_4:
        /*0010*/ 	.word	index@(triton_poi_fused__native_batch_norm_legit_no_training_add_relu_36)
        /*0014*/ 	.word	0x00000000


	//----- nvinfo : EIATTR_FRAME_SIZE
	.align		4
.L_5:
        /*0018*/ 	.byte	0x04, 0x11
        /*001a*/ 	.short	(.L_7 - .L_6)
	.align		4
.L_6:
        /*001c*/ 	.word	index@(triton_poi_fused__native_batch_norm_legit_no_training_add_relu_36)
        /*0020*/ 	.word	0x00000000


	//----- nvinfo : EIATTR_MIN_STACK_SIZE
	.align		4
.L_7:
        /*0024*/ 	.byte	0x04, 0x12
        /*0026*/ 	.short	(.L_9 - .L_8)
	.align		4
.L_8:
        /*0028*/ 	.word	index@(triton_poi_fused__native_batch_norm_legit_no_training_add_relu_36)
        /*002c*/ 	.word	0x00000000
.L_9:


//--------------------- .nv.info.triton_poi_fused__native_batch_norm_legit_no_training_add_relu_36 --------------------------
	.section	.nv.info.triton_poi_fused__native_batch_norm_legit_no_training_add_relu_36,"",@"SHT_CUDA_INFO"
	.sectionflags	@""
	.align	4


	//----- nvinfo : EIATTR_CUDA_API_VERSION
	.align		4
        /*0000*/ 	.byte	0x04, 0x37
        /*0002*/ 	.short	(.L_11 - .L_10)
.L_10:
        /*0004*/ 	.word	0x0000007c


	//----- nvinfo : EIATTR_KPARAM_INFO
	.align		4
.L_11:
        /*0008*/ 	.byte	0x04, 0x17
        /*000a*/ 	.short	(.L_13 - .L_12)
.L_12:
        /*000c*/ 	.word	0x00000000
        /*0010*/ 	.short	0x000b
        /*0012*/ 	.short	0x0058
        /*0014*/ 	.byte	0x00, 0xf0, 0x11, 0x00


	//----- nvinfo : EIATTR_KPARAM_INFO
	.align		4
.L_13:
        /*0018*/ 	.byte	0x04, 0x17
        /*001a*/ 	.short	(.L_15 - .L_14)
.L_14:
        /*001c*/ 	.word	0x00000000
        /*0020*/ 	.short	0x000a
        /*0022*/ 	.short	0x0050
        /*0024*/ 	.byte	0x00, 0xf4, 0x21, 0x00


	//----- nvinfo : EIATTR_KPARAM_INFO
	.align		4
.L_15:
        /*0028*/ 	.byte	0x04, 0x17
        /*002a*/ 	.short	(.L_17 - .L_16)
.L_16:
        /*002c*/ 	.word	0x00000000
        /*0030*/ 	.short	0x0009
        /*0032*/ 	.short	0x0048
        /*0034*/ 	.byte	0x00, 0xf4, 0x21, 0x00


	//----- nvinfo : EIATTR_KPARAM_INFO
	.align		4
.L_17:
        /*0038*/ 	.byte	0x04, 0x17
        /*003a*/ 	.short	(.L_19 - .L_18)
.L_18:
        /*003c*/ 	.word	0x00000000
        /*0040*/ 	.short	0x0008
        /*0042*/ 	.short	0x0040
        /*0044*/ 	.byte	0x00, 0xf4, 0x21, 0x00


	//----- nvinfo : EIATTR_KPARAM_INFO
	.align		4
.L_19:
        /*0048*/ 	.byte	0x04, 0x17
        /*004a*/ 	.short	(.L_21 - .L_20)
.L_20:
        /*004c*/ 	.word	0x00000000
        /*0050*/ 	.short	0x0007
        /*0052*/ 	.short	0x0038
        /*0054*/ 	.byte	0x00, 0xf4, 0x21, 0x00


	//----- nvinfo : EIATTR_KPARAM_INFO
	.align		4
.L_21:
        /*0058*/ 	.byte	0x04, 0x17
        /*005a*/ 	.short	(.L_23 - .L_22)
.L_22:
        /*005c*/ 	.word	0x00000000
        /*0060*/ 	.short	0x0006
        /*0062*/ 	.short	0x0030
        /*0064*/ 	.byte	0x00, 0xf4, 0x21, 0x00


	//----- nvinfo : EIATTR_KPARAM_INFO
	.align		4
.L_23:
        /*0068*/ 	.byte	0x04, 0x17
        /*006a*/ 	.short	(.L_25 - .L_24)
.L_24:
        /*006c*/ 	.word	0x00000000
        /*0070*/ 	.short	0x0005
        /*0072*/ 	.short	0x0028
        /*0074*/ 	.byte	0x00, 0xf4, 0x21, 0x00


	//----- nvinfo : EIATTR_KPARAM_INFO
	.align		4
.L_25:
        /*0078*/ 	.byte	0x04, 0x17
        /*007a*/ 	.short	(.L_27 - .L_26)
.L_26:
        /*007c*/ 	.word	0x00000000
        /*0080*/ 	.short	0x0004
        /*0082*/ 	.short	0x0020
        /*0084*/ 	.byte	0x00, 0xf4, 0x21, 0x00


	//----- nvinfo : EIATTR_KPARAM_INFO
	.align		4
.L_27:
        /*0088*/ 	.byte	0x04, 0x17
        /*008a*/ 	.short	(.L_29 - .L_28)
.L_28:
        /*008c*/ 	.word	0x00000000
        /*0090*/ 	.short	0x0003
        /*0092*/ 	.short	0x0018
        /*0094*/ 	.byte	0x00, 0xf4, 0x21, 0x00


	//----- nvinfo : EIATTR_KPARAM_INFO
	.align		4
.L_29:
        /*0098*/ 	.byte	0x04, 0x17
        /*009a*/ 	.short	(.L_31 - .L_30)
.L_30:
        /*009c*/ 	.word	0x00000000
        /*00a0*/ 	.short	0x0002
        /*00a2*/ 	.short	0x0010
        /*00a4*/ 	.byte	0x00, 0xf4, 0x21, 0x00


	//----- nvinfo : EIATTR_KPARAM_INFO
	.align		4
.L_31:
        /*00a8*/ 	.byte	0x04, 0x17
        /*00aa*/ 	.short	(.L_33 - .L_32)
.L_32:
        /*00ac*/ 	.word	0x00000000
        /*00b0*/ 	.short	0x0001
        /*00b2*/ 	.short	0x0008
        /*00b4*/ 	.byte	0x00, 0xf4, 0x21, 0x00


	//----- nvinfo : EIATTR_KPARAM_INFO
	.align		4
.L_33:
        /*00b8*/ 	.byte	0x04, 0x17
        /*00ba*/ 	.short	(.L_35 - .L_34)
.L_34:
        /*00bc*/ 	.word	0x00000000
        /*00c0*/ 	.short	0x0000
        /*00c2*/ 	.short	0x0000
        /*00c4*/ 	.byte	0x00, 0xf4, 0x21, 0x00


	//----- nvinfo : EIATTR_SPARSE_MMA_MASK
	.align		4
.L_35:
        /*00c8*/ 	.byte	0x03, 0x50
        /*00ca*/ 	.short	0x0000


	//----- nvinfo : EIATTR_MAXREG_COUNT
	.align		4
        /*00cc*/ 	.byte	0x03, 0x1b
        /*00ce*/ 	.short	0x00ff


	//----- nvinfo : EIATTR_EXIT_INSTR_OFFSETS
	.align		4
        /*00d0*/ 	.byte	0x04, 0x1c
        /*00d2*/ 	.short	(.L_37 - .L_36)


	//   ....[0]....
.L_36:
        /*00d4*/ 	.word	0x000004a0


	//----- nvinfo : EIATTR_REQNTID
	.align		4
.L_37:
        /*00d8*/ 	.byte	0x04, 0x10
        /*00da*/ 	.short	(.L_39 - .L_38)
.L_38:
        /*00dc*/ 	.word	0x00000080
        /*00e0*/ 	.word	0x00000001
        /*00e4*/ 	.word	0x00000001


	//----- nvinfo : EIATTR_CBANK_PARAM_SIZE
	.align		4
.L_39:
        /*00e8*/ 	.byte	0x03, 0x19
        /*00ea*/ 	.short	0x005c


	//----- nvinfo : EIATTR_PARAM_CBANK
	.align		4
        /*00ec*/ 	.byte	0x04, 0x0a
        /*00ee*/ 	.short	(.L_41 - .L_40)
	.align		4
.L_40:
        /*00f0*/ 	.word	index@(.nv.constant0.triton_poi_fused__native_batch_norm_legit_no_training_add_relu_36)
        /*00f4*/ 	.short	0x0210
        /*00f6*/ 	.short	0x005c


	//----- nvinfo : EIATTR_SW_WAR
	.align		4
.L_41:
        /*00f8*/ 	.byte	0x04, 0x36
        /*00fa*/ 	.short	(.L_43 - .L_42)
.L_42:
        /*00fc*/ 	.word	0x00000008
.L_43:


//--------------------- .nv.callgraph             --------------------------
	.section	.nv.callgraph,"",@"SHT_CUDA_CALLGRAPH"
	.align	4
	.sectionentsize	8
	.align		4
        /*0000*/ 	.word	0x00000000
	.align		4
        /*0004*/ 	.word	0xffffffff
	.align		4
        /*0008*/ 	.word	0x00000000
	.align		4
        /*000c*/ 	.word	0xfffffffe
	.align		4
        /*0010*/ 	.word	0x00000000
	.align		4
        /*0014*/ 	.word	0xfffffffd
	.align		4
        /*0018*/ 	.word	0x00000000
	.align		4
        /*001c*/ 	.word	0xfffffffc


//--------------------- .nv.constant4             --------------------------
	.section	.nv.constant4,"a",@progbits
	.align	8
	.align		8
.nv.constant4:
        /*0000*/ 	.dword	_$_str
	.align		8
        /*0008*/ 	.dword	_$_str_$_2


//--------------------- .text.triton_poi_fused__native_batch_norm_legit_no_training_add_relu_36 --------------------------
	.section	.text.triton_poi_fused__native_batch_norm_legit_no_training_add_relu_36,"ax",@progbits
	.align	128
        .global         triton_poi_fused__native_batch_norm_legit_no_training_add_relu_36
        .type           triton_poi_fused__native_batch_norm_legit_no_training_add_relu_36,@function
        .size           triton_poi_fused__native_batch_norm_legit_no_training_add_relu_36,(.L_x_1 - triton_poi_fused__native_batch_norm_legit_no_training_add_relu_36)
        .other          triton_poi_fused__native_batch_norm_legit_no_training_add_relu_36,@"STO_CUDA_ENTRY STV_DEFAULT"
triton_poi_fused__native_batch_norm_legit_no_training_add_relu_36:
.text.triton_poi_fused__native_batch_norm_legit_no_training_add_relu_36:
[----:B------:R-:W-:Y:S01]  /*0000*/  LDC R1, c[0x0][0x28] ;  /* 0x00000a00ff017b82 */ /* 0x000fe20000000800 */
[----:B------:R-:W1:Y:S07]  /*0010*/  S2R R10, SR_TID.X ;  /* 0x00000000000a7919 */ /* 0x000e6e0000002100 */
[----:B------:R-:W2:Y:S01]  /*0020*/  LDC.64 R14, c[0x0][0x228] ;  /* 0x00008a00ff0e7b82 */ /* 0x000ea20000000a00 */
[----:B------:R-:W-:Y:S01]  /*0030*/  ULDC.64 UR4, c[0x0][0x208] ;  /* 0x0000820000047ab9 */ /* 0x000fe20000000a00 */
[----:B------:R-:W3:Y:S06]  /*0040*/  S2R R3, SR_CTAID.X ;  /* 0x0000000000037919 */ /* 0x000eec0000002500 */
[----:B------:R-:W4:Y:S08]  /*0050*/  LDC.64 R22, c[0x0][0x250] ;  /* 0x00009400ff167b82 */ /* 0x000f300000000a00 */
[----:B------:R-:W5:Y:S08]  /*0060*/  LDC.64 R18, c[0x0][0x248] ;  /* 0x00009200ff127b82 */ /* 0x000f700000000a00 */
[----:B------:R-:W5:Y:S01]  /*0070*/  LDC.64 R24, c[0x0][0x218] ;  /* 0x00008600ff187b82 */ /* 0x000f620000000a00 */
[----:B-1----:R-:W-:-:S07]  /*0080*/  LOP3.LUT R10, R10, 0x7f, RZ, 0xc0, !PT ;  /* 0x0000007f0a0a7812 */ /* 0x002fce00078ec0ff */
[----:B------:R-:W1:Y:S01]  /*0090*/  LDC.64 R16, c[0x0][0x220] ;  /* 0x00008800ff107b82 */ /* 0x000e620000000a00 */
[----:B---3--:R-:W-:Y:S02]  /*00a0*/  SHF.R.S32.HI R0, RZ, 0x18, R3 ;  /* 0x00000018ff007819 */ /* 0x008fe40000011403 */
[----:B------:R-:W-:Y:S02]  /*00b0*/  LEA R10, R3, R10, 0x7 ;  /* 0x0000000a030a7211 */ /* 0x000fe400078e38ff */
[----:B------:R-:W-:-:S03]  /*00c0*/  SGXT R3, R0, 0x1 ;  /* 0x000000010003781a */ /* 0x000fc60000000200 */
[----:B------:R-:W3:Y:S01]  /*00d0*/  LDC.64 R20, c[0x0][0x240] ;  /* 0x00009000ff147b82 */ /* 0x000ee20000000a00 */
[----:B------:R-:W-:-:S04]  /*00e0*/  LEA.HI R3, R3, R10, RZ, 0x8 ;  /* 0x0000000a03037211 */ /* 0x000fc800078f40ff */
[----:B------:R-:W-:-:S03]  /*00f0*/  LOP3.LUT R3, R3, 0xffffff00, RZ, 0xc0, !PT ;  /* 0xffffff0003037812 */ /* 0x000fc600078ec0ff */
[----:B------:R-:W3:Y:S01]  /*0100*/  LDC.64 R8, c[0x0][0x230] ;  /* 0x00008c00ff087b82 */ /* 0x000ee20000000a00 */
[----:B------:R-:W-:-:S05]  /*0110*/  IADD3 R13, R10, -R3, RZ ;  /* 0x800000030a0d7210 */ /* 0x000fca0007ffe0ff */
[C---:B--2---:R-:W-:Y:S02]  /*0120*/  IMAD.WIDE R14, R13.reuse, 0x4, R14 ;  /* 0x000000040d0e7825 */ /* 0x044fe400078e020e */
[----:B------:R-:W2:Y:S02]  /*0130*/  LDC.64 R6, c[0x0][0x238] ;  /* 0x00008e00ff067b82 */ /* 0x000ea40000000a00 */
[C---:B----4-:R-:W-:Y:S01]  /*0140*/  IMAD.WIDE R22, R13.reuse, 0x4, R22 ;  /* 0x000000040d167825 */ /* 0x050fe200078e0216 */
[----:B------:R4:W2:Y:S04]  /*0150*/  LDG.E.EL R0, desc[UR4][R14.64] ;  /* 0x000000040e007981 */ /* 0x0008a8000c2e1900 */
[----:B------:R-:W2:Y:S01]  /*0160*/  LDG.E.EL R11, desc[UR4][R22.64] ;  /* 0x00000004160b7981 */ /* 0x000ea2000c2e1900 */
[----:B------:R-:W2:Y:S01]  /*0170*/  LDC.64 R4, c[0x0][0x258] ;  /* 0x00009600ff047b82 */ /* 0x000ea20000000a00 */
[----:B-----5:R-:W-:-:S04]  /*0180*/  IMAD.WIDE R18, R13, 0x4, R18 ;  /* 0x000000040d127825 */ /* 0x020fc800078e0212 */
[C---:B0---4-:R-:W-:Y:S02]  /*0190*/  IMAD.WIDE R14, R10.reuse, 0x4, R24 ;  /* 0x000000040a0e7825 */ /* 0x051fe400078e0218 */
[----:B------:R-:W4:Y:S01]  /*01a0*/  LDG.E.EL R19, desc[UR4][R18.64] ;  /* 0x0000000412137981 */ /* 0x000f22000c2e1900 */
[----:B------:R-:W0:Y:S01]  /*01b0*/  LDC.64 R2, c[0x0][0x260] ;  /* 0x00009800ff027b82 */ /* 0x000e220000000a00 */
[C---:B-1----:R-:W-:Y:S02]  /*01c0*/  IMAD.WIDE R16, R13.reuse, 0x4, R16 ;  /* 0x000000040d107825 */ /* 0x042fe400078e0210 */
[----:B------:R-:W5:Y:S02]  /*01d0*/  LDG.E R14, desc[UR4][R14.64] ;  /* 0x000000040e0e7981 */ /* 0x000f64000c1e1900 */
[----:B---3--:R-:W-:Y:S02]  /*01e0*/  IMAD.WIDE R20, R10, 0x4, R20 ;  /* 0x000000040a147825 */ /* 0x008fe400078e0214 */
[----:B------:R-:W5:Y:S02]  /*01f0*/  LDG.E.EL R17, desc[UR4][R16.64] ;  /* 0x0000000410117981 */ /* 0x000f64000c2e1900 */
[----:B------:R-:W-:-:S02]  /*0200*/  IMAD.WIDE R8, R13, 0x4, R8 ;  /* 0x000000040d087825 */ /* 0x000fc400078e0208 */
[----:B------:R-:W4:Y:S02]  /*0210*/  LDG.E R12, desc[UR4][R20.64] ;  /* 0x00000004140c7981 */ /* 0x000f24000c1e1900 */
[C---:B--2---:R-:W-:Y:S02]  /*0220*/  IMAD.WIDE R6, R13.reuse, 0x4, R6 ;  /* 0x000000040d067825 */ /* 0x044fe400078e0206 */
[----:B------:R-:W2:Y:S02]  /*0230*/  LDG.E.EL R8, desc[UR4][R8.64] ;  /* 0x0000000408087981 */ /* 0x000ea4000c2e1900 */
[C---:B------:R-:W-:Y:S02]  /*0240*/  IMAD.WIDE R4, R13.reuse, 0x4, R4 ;  /* 0x000000040d047825 */ /* 0x040fe400078e0204 */
[----:B------:R-:W2:Y:S04]  /*0250*/  LDG.E.EL R7, desc[UR4][R6.64] ;  /* 0x0000000406077981 */ /* 0x000ea8000c2e1900 */
[----:B------:R1:W3:Y:S01]  /*0260*/  LDG.E.EL R4, desc[UR4][R4.64] ;  /* 0x0000000404047981 */ /* 0x0002e2000c2e1900 */
[----:B0-----:R-:W-:-:S05]  /*0270*/  IMAD.WIDE R2, R13, 0x4, R2 ;  /* 0x000000040d027825 */ /* 0x001fca00078e0202 */
[----:B------:R0:W3:Y:S01]  /*0280*/  LDG.E.EL R13, desc[UR4][R2.64] ;  /* 0x00000004020d7981 */ /* 0x0000e2000c2e1900 */
[----:B-1----:R-:W-:Y:S01]  /*0290*/  HFMA2.MMA R5, -RZ, RZ, 1.625, 0 ;  /* 0x3e800000ff057435 */ /* 0x002fe200000001ff */
[----:B0-----:R-:W0:Y:S02]  /*02a0*/  LDC.64 R2, c[0x0][0x210] ;  /* 0x00008400ff027b82 */ /* 0x001e240000000a00 */
[----:B0-----:R-:W-:-:S04]  /*02b0*/  IMAD.WIDE R2, R10, 0x4, R2 ;  /* 0x000000040a027825 */ /* 0x001fc800078e0202 */
[----:B------:R-:W-:Y:S01]  /*02c0*/  FADD R0, R0, 9.9999997473787516356e-06 ;  /* 0x3727c5ac00007421 */ /* 0x000fe20000000000 */
[----:B------:R-:W-:-:S03]  /*02d0*/  FADD R11, R11, 9.9999997473787516356e-06 ;  /* 0x3727c5ac0b0b7421 */ /* 0x000fc60000000000 */
[----:B------:R-:W0:Y:S08]  /*02e0*/  MUFU.SQRT R15, R0 ;  /* 0x00000000000f7308 */ /* 0x000e300000002000 */
[----:B------:R-:W1:Y:S01]  /*02f0*/  MUFU.SQRT R16, R11 ;  /* 0x0000000b00107308 */ /* 0x000e620000002000 */
[C---:B0-----:R-:W-:Y:S02]  /*0300*/  FSETP.GT.AND P0, PT, R15.reuse, 8.50705917302346158658e+37, PT ;  /* 0x7e8000000f00780b */ /* 0x041fe40003f04000 */
[----:B------:R-:W-:-:S02]  /*0310*/  FSETP.GEU.AND P2, PT, R15, 1.175494350822287508e-38, PT ;  /* 0x008000000f00780b */ /* 0x000fc40003f4e000 */
[C---:B-1----:R-:W-:Y:S02]  /*0320*/  FSETP.GT.AND P1, PT, R16.reuse, 8.50705917302346158658e+37, PT ;  /* 0x7e8000001000780b */ /* 0x042fe40003f24000 */
[----:B------:R-:W-:-:S07]  /*0330*/  FSETP.GEU.AND P3, PT, R16, 1.175494350822287508e-38, PT ;  /* 0x008000001000780b */ /* 0x000fce0003f6e000 */
[----:B------:R-:W-:-:S04]  /*0340*/  @P0 FMUL R15, R15, 0.25 ;  /* 0x3e8000000f0f0820 */ /* 0x000fc80000400000 */
[----:B------:R-:W-:Y:S01]  /*0350*/  @!P2 FMUL R15, R15, 16777216 ;  /* 0x4b8000000f0fa820 */ /* 0x000fe20000400000 */
[----:B------:R-:W-:-:S04]  /*0360*/  @P1 FMUL R16, R16, 0.25 ;  /* 0x3e80000010101820 */ /* 0x000fc80000400000 */
[----:B------:R-:W-:Y:S01]  /*0370*/  @!P3 FMUL R16, R16, 16777216 ;  /* 0x4b8000001010b820 */ /* 0x000fe20000400000 */
[----:B------:R-:W0:Y:S01]  /*0380*/  MUFU.RCP R15, R15 ;  /* 0x0000000f000f7308 */ /* 0x000e220000001000 */
[----:B------:R-:W-:-:S07]  /*0390*/  FSEL R0, R5, 1, P0 ;  /* 0x3f80000005007808 */ /* 0x000fce0000000000 */
[----:B------:R-:W1:Y:S01]  /*03a0*/  MUFU.RCP R16, R16 ;  /* 0x0000001000107308 */ /* 0x000e620000001000 */
[----:B------:R-:W-:Y:S01]  /*03b0*/  FSEL R5, R5, 1, P1 ;  /* 0x3f80000005057808 */ /* 0x000fe20000800000 */
[----:B------:R-:W-:-:S04]  /*03c0*/  @!P2 FMUL R0, R0, 16777216 ;  /* 0x4b8000000000a820 */ /* 0x000fc80000400000 */
[----:B------:R-:W-:Y:S01]  /*03d0*/  @!P3 FMUL R5, R5, 16777216 ;  /* 0x4b8000000505b820 */ /* 0x000fe20000400000 */
[----:B----4-:R-:W-:Y:S01]  /*03e0*/  FADD R12, R12, -R19 ;  /* 0x800000130c0c7221 */ /* 0x010fe20000000000 */
[----:B0-----:R-:W-:Y:S01]  /*03f0*/  FMUL R0, R15, R0 ;  /* 0x000000000f007220 */ /* 0x001fe20000400000 */
[----:B-----5:R-:W-:Y:S01]  /*0400*/  FADD R17, R14, -R17 ;  /* 0x800000110e117221 */ /* 0x020fe20000000000 */
[----:B-1----:R-:W-:-:S03]  /*0410*/  FMUL R5, R16, R5 ;  /* 0x0000000510057220 */ /* 0x002fc60000400000 */
[----:B------:R-:W-:Y:S01]  /*0420*/  FMUL R0, R0, R17 ;  /* 0x0000001100007220 */ /* 0x000fe20000400000 */
[----:B------:R-:W-:-:S03]  /*0430*/  FMUL R5, R5, R12 ;  /* 0x0000000c05057220 */ /* 0x000fc60000400000 */
[----:B--2---:R-:W-:Y:S01]  /*0440*/  FFMA R0, R8, R0, R7 ;  /* 0x0000000008007223 */ /* 0x004fe20000000007 */
[----:B---3--:R-:W-:-:S04]  /*0450*/  FFMA R5, R4, R5, R13 ;  /* 0x0000000504057223 */ /* 0x008fc8000000000d */
[C---:B------:R-:W-:Y:S01]  /*0460*/  FADD R4, R0.reuse, R5 ;  /* 0x0000000500047221 */ /* 0x040fe20000000000 */
[----:B------:R-:W-:-:S04]  /*0470*/  FSETP.GEU.AND P0, PT, R0, -R5, PT ;  /* 0x800000050000720b */ /* 0x000fc80003f0e000 */
[----:B------:R-:W-:-:S05]  /*0480*/  FSEL R5, R4, RZ, P0 ;  /* 0x000000ff04057208 */ /* 0x000fca0000000000 */
[----:B------:R-:W-:Y:S01]  /*0490*/  STG.E desc[UR4][R2.64], R5 ;  /* 0x0000000502007986 */ /* 0x000fe2000c101904 */
[----:B------:R-:W-:Y:S05]  /*04a0*/  EXIT ;  /* 0x000000000000794d */ /* 0x000fea0003800000 */
.L_x_0:
[----:B------:R-:W-:-:S00]  /*04b0*/  BRA `(.L_x_0) ;  /* 0xfffffffc00fc7947 */ /* 0x000fc0000383ffff */
[----:B------:R-:W-:-:S00]  /*04c0*/  NOP ;  /* 0x0000000000007918 */ /* 0x000fc00000000000 */
        /* <DEDUP_REMOVED lines=11> */
.L_x_1:


//--------------------- .nv.global.init           --------------------------
	.section	.nv.global.init,"aw",@progbits
.nv.global.init:
	.type		_$_str,@object
	.size		_$_str,(_$_str_$_2 - _$_str)
_$_str:
        /*0000*/ 	.byte	0x5f, 0x5f, 0x43, 0x55, 0x44, 0x41, 0x5f, 0x46, 0x54, 0x5a, 0x00
	.type		_$_str_$_2,@object
	.size		_$_str_$_2,(.L_1 - _$_str_$_2)
_$_str_$_2:
        /*000b*/ 	.byte	0x5f, 0x5f, 0x43, 0x55, 0x44, 0x41, 0x5f, 0x50, 0x52, 0x45, 0x43, 0x5f, 0x53, 0x51, 0x52, 0x54
        /*001b*/ 	.byte	0x00
.L_1:


//--------------------- .nv.constant0.triton_poi_fused__native_batch_norm_legit_no_training_add_relu_36 --------------------------
	.section	.nv.constant0.triton_poi_fused__native_batch_norm_legit_no_training_add_relu_36,"a",@progbits
	.sectionflags	@""
	.align	4
.nv.constant0.triton_poi_fused__native_batch_norm_legit_no_training_add_relu_36:
	.zero		620
